	.headerflags	@"EF_CUDA_TEXMODE_UNIFIED EF_CUDA_64BIT_ADDRESS EF_CUDA_ACCELERATORS EF_CUDA_SM90 EF_CUDA_VIRTUAL_SM(EF_CUDA_SM90)"
	.elftype	@"ET_EXEC"


//--------------------- .nv.info                  --------------------------
	.section	.nv.info,"",@"SHT_CUDA_INFO"
	.align	4


	//----- nvinfo : EIATTR_REGCOUNT
	.align		4
        /*0000*/ 	.byte	0x04, 0x2f
        /*0002*/ 	.short	(.L_1 - .L_0)
	.align		4
.L_0:
        /*0004*/ 	.word	index@(triton_poi_fused_add_pow_sum_0)
        /*0008*/ 	.word	0x00000014


	//----- nvinfo : EIATTR_MIN_STACK_SIZE
	.align		4
.L_1:
        /*000c*/ 	.byte	0x04, 0x12
        /*000e*/ 	.short	(.L_3 - .L_2)
	.align		4
.L_2:
        /*0010*/ 	.word	index@(triton_poi_fused_add_pow_sum_0)
        /*0014*/ 	.word	0x00000000


	//----- nvinfo : EIATTR_FRAME_SIZE
	.align		4
.L_3:
        /*0018*/ 	.byte	0x04, 0x11
        /*001a*/ 	.short	(.L_5 - .L_4)
	.align		4
.L_4:
        /*001c*/ 	.word	index@(triton_poi_fused_add_pow_sum_0)
        /*0020*/ 	.word	0x00000000


	//----- nvinfo : EIATTR_MIN_STACK_SIZE
	.align		4
.L_5:
        /*0024*/ 	.byte	0x04, 0x12
        /*0026*/ 	.short	(.L_7 - .L_6)
	.align		4
.L_6:
        /*0028*/ 	.word	index@(triton_poi_fused_add_pow_sum_0)
        /*002c*/ 	.word	0x00000000
.L_7:


//--------------------- .nv.info.triton_poi_fused_add_pow_sum_0 --------------------------
	.section	.nv.info.triton_poi_fused_add_pow_sum_0,"",@"SHT_CUDA_INFO"
	.sectionflags	@""
	.align	4


	//----- nvinfo : EIATTR_CUDA_API_VERSION
	.align		4
        /*0000*/ 	.byte	0x04, 0x37
        /*0002*/ 	.short	(.L_9 - .L_8)
.L_8:
        /*0004*/ 	.word	0x0000007c


	//----- nvinfo : EIATTR_KPARAM_INFO
	.align		4
.L_9:
        /*0008*/ 	.byte	0x04, 0x17
        /*000a*/ 	.short	(.L_11 - .L_10)
.L_10:
        /*000c*/ 	.word	0x00000000
        /*0010*/ 	.short	0x0003
        /*0012*/ 	.short	0x0018
        /*0014*/ 	.byte	0x00, 0xf0, 0x11, 0x00


	//----- nvinfo : EIATTR_KPARAM_INFO
	.align		4
.L_11:
        /*0018*/ 	.byte	0x04, 0x17
        /*001a*/ 	.short	(.L_13 - .L_12)
.L_12:
        /*001c*/ 	.word	0x00000000
        /*0020*/ 	.short	0x0002
        /*0022*/ 	.short	0x0010
        /*0024*/ 	.byte	0x00, 0xf4, 0x21, 0x00


	//----- nvinfo : EIATTR_KPARAM_INFO
	.align		4
.L_13:
        /*0028*/ 	.byte	0x04, 0x17
        /*002a*/ 	.short	(.L_15 - .L_14)
.L_14:
        /*002c*/ 	.word	0x00000000
        /*0030*/ 	.short	0x0001
        /*0032*/ 	.short	0x0008
        /*0034*/ 	.byte	0x00, 0xf4, 0x21, 0x00


	//----- nvinfo : EIATTR_KPARAM_INFO
	.align		4
.L_15:
        /*0038*/ 	.byte	0x04, 0x17
        /*003a*/ 	.short	(.L_17 - .L_16)
.L_16:
        /*003c*/ 	.word	0x00000000
        /*0040*/ 	.short	0x0000
        /*0042*/ 	.short	0x0000
        /*0044*/ 	.byte	0x00, 0xf4, 0x21, 0x00


	//----- nvinfo : EIATTR_SPARSE_MMA_MASK
	.align		4
.L_17:
        /*0048*/ 	.byte	0x03, 0x50
        /*004a*/ 	.short	0x0000


	//----- nvinfo : EIATTR_MAXREG_COUNT
	.align		4
        /*004c*/ 	.byte	0x03, 0x1b
        /*004e*/ 	.short	0x00ff


	//----- nvinfo : EIATTR_EXIT_INSTR_OFFSETS
	.align		4
        /*0050*/ 	.byte	0x04, 0x1c
        /*0052*/ 	.short	(.L_19 - .L_18)


	//   ....[0]....
.L_18:
        /*0054*/ 	.word	0x00000280


	//   ....[1]....
        /*0058*/ 	.word	0x000002a0


	//----- nvinfo : EIATTR_REQNTID
	.align		4
.L_19:
        /*005c*/ 	.byte	0x04, 0x10
        /*005e*/ 	.short	(.L_21 - .L_20)
.L_20:
        /*0060*/ 	.word	0x00000080
        /*0064*/ 	.word	0x00000001
        /*0068*/ 	.word	0x00000001


	//----- nvinfo : EIATTR_CBANK_PARAM_SIZE
	.align		4
.L_21:
        /*006c*/ 	.byte	0x03, 0x19
        /*006e*/ 	.short	0x001c


	//----- nvinfo : EIATTR_PARAM_CBANK
	.align		4
        /*0070*/ 	.byte	0x04, 0x0a
        /*0072*/ 	.short	(.L_23 - .L_22)
	.align		4
.L_22:
        /*0074*/ 	.word	index@(.nv.constant0.triton_poi_fused_add_pow_sum_0)
        /*0078*/ 	.short	0x0210
        /*007a*/ 	.short	0x001c


	//----- nvinfo : EIATTR_SW_WAR
	.align		4
.L_23:
        /*007c*/ 	.byte	0x04, 0x36
        /*007e*/ 	.short	(.L_25 - .L_24)
.L_24:
        /*0080*/ 	.word	0x00000008
.L_25:


//--------------------- .nv.callgraph             --------------------------
	.section	.nv.callgraph,"",@"SHT_CUDA_CALLGRAPH"
	.align	4
	.sectionentsize	8
	.align		4
        /*0000*/ 	.word	0x00000000
	.align		4
        /*0004*/ 	.word	0xffffffff
	.align		4
        /*0008*/ 	.word	0x00000000
	.align		4
        /*000c*/ 	.word	0xfffffffe
	.align		4
        /*0010*/ 	.word	0x00000000
	.align		4
        /*0014*/ 	.word	0xfffffffd
	.align		4
        /*0018*/ 	.word	0x00000000
	.align		4
        /*001c*/ 	.word	0xfffffffc


//--------------------- .text.triton_poi_fused_add_pow_sum_0 --------------------------
	.section	.text.triton_poi_fused_add_pow_sum_0,"ax",@progbits
	.align	128
        .global         triton_poi_fused_add_pow_sum_0
        .type           triton_poi_fused_add_pow_sum_0,@function
        .size           triton_poi_fused_add_pow_sum_0,(.L_x_1 - triton_poi_fused_add_pow_sum_0)
        .other          triton_poi_fused_add_pow_sum_0,@"STO_CUDA_ENTRY STV_DEFAULT"
triton_poi_fused_add_pow_sum_0:
.text.triton_poi_fused_add_pow_sum_0:
[----:B------:R-:W0:Y:S02]  /*0000*/  LDC R1, c[0x0][0x28] ;  /* 0x00000a00ff017b82 */ /* 0x000e240000000800 */
[----:B------:R-:W1:Y:S01]  /*0010*/  S2R R5, SR_TID.X ;  /* 0x0000000000057919 */ /* 0x000e620000002100 */
[----:B------:R-:W2:Y:S01]  /*0020*/  LDC.64 R8, c[0x0][0x218] ;  /* 0x00008600ff087b82 */ /* 0x000ea20000000a00 */
[----:B------:R-:W-:Y:S01]  /*0030*/  HFMA2.MMA R4, -RZ, RZ, 0, 0 ;  /* 0x00000000ff047435 */ /* 0x000fe200000001ff */
[----:B------:R-:W-:Y:S01]  /*0040*/  CS2R R12, SRZ ;  /* 0x00000000000c7805 */ /* 0x000fe2000001ff00 */
[----:B------:R-:W3:Y:S01]  /*0050*/  S2R R0, SR_CTAID.X ;  /* 0x0000000000007919 */ /* 0x000ee20000002500 */
[----:B------:R-:W-:-:S04]  /*0060*/  ULDC.64 UR4, c[0x0][0x208] ;  /* 0x0000820000047ab9 */ /* 0x000fc80000000a00 */
[----:B------:R-:W4:Y:S01]  /*0070*/  LDC.64 R6, c[0x0][0x210] ;  /* 0x00008400ff067b82 */ /* 0x000f220000000a00 */
[----:B-1----:R-:W-:-:S04]  /*0080*/  LOP3.LUT R5, R5, 0x7f, RZ, 0xc0, !PT ;  /* 0x0000007f05057812 */ /* 0x002fc800078ec0ff */
[----:B---3--:R-:W-:-:S04]  /*0090*/  LEA R5, R0, R5, 0x7 ;  /* 0x0000000500057211 */ /* 0x008fc800078e38ff */
[----:B------:R-:W-:Y:S02]  /*00a0*/  SHF.R.S32.HI R0, RZ, 0x1f, R5 ;  /* 0x0000001fff007819 */ /* 0x000fe40000011405 */
[----:B------:R-:W-:Y:S02]  /*00b0*/  ISETP.GE.AND P0, PT, R5, 0x100, PT ;  /* 0x000001000500780c */ /* 0x000fe40003f06270 */
[----:B------:R-:W-:-:S04]  /*00c0*/  LEA.HI R0, R0, R5, RZ, 0x2 ;  /* 0x0000000500007211 */ /* 0x000fc800078f10ff */
[----:B------:R-:W-:-:S04]  /*00d0*/  LOP3.LUT R0, R0, 0xfffffffc, RZ, 0xc0, !PT ;  /* 0xfffffffc00007812 */ /* 0x000fc800078ec0ff */
[----:B------:R-:W-:Y:S01]  /*00e0*/  IADD3 R2, R5, -R0, RZ ;  /* 0x8000000005027210 */ /* 0x000fe20007ffe0ff */
[----:B--2---:R-:W-:Y:S01]  /*00f0*/  IMAD.WIDE R8, R0, 0x4, R8 ;  /* 0x0000000400087825 */ /* 0x004fe200078e0208 */
[----:B------:R-:W-:Y:S02]  /*0100*/  MOV R0, RZ ;  /* 0x000000ff00007202 */ /* 0x000fe40000000f00 */
[----:B------:R-:W-:Y:S02]  /*0110*/  SHF.L.U32 R3, R2, 0x2, RZ ;  /* 0x0000000202037819 */ /* 0x000fe400000006ff */
[----:B------:R-:W2:Y:S03]  /*0120*/  @!P0 LDG.E.EL R13, desc[UR4][R8.64+0x4] ;  /* 0x00000404080d8981 */ /* 0x000ea6000c2e1900 */
[----:B----4-:R-:W-:Y:S01]  /*0130*/  IMAD.WIDE R6, R3, 0x4, R6 ;  /* 0x0000000403067825 */ /* 0x010fe200078e0206 */
[----:B------:R-:W-:-:S02]  /*0140*/  CS2R R10, SRZ ;  /* 0x00000000000a7805 */ /* 0x000fc4000001ff00 */
[----:B------:R-:W-:Y:S01]  /*0150*/  CS2R R14, SRZ ;  /* 0x00000000000e7805 */ /* 0x000fe2000001ff00 */
[----:B------:R-:W3:Y:S01]  /*0160*/  @!P0 LDG.E.EL R12, desc[UR4][R8.64] ;  /* 0x00000004080c8981 */ /* 0x000ee2000c2e1900 */
[----:B------:R-:W1:Y:S03]  /*0170*/  LDC.64 R2, c[0x0][0x220] ;  /* 0x00008800ff027b82 */ /* 0x000e660000000a00 */
[----:B------:R-:W4:Y:S04]  /*0180*/  @!P0 LDG.E.EL R4, desc[UR4][R6.64+0x4] ;  /* 0x0000040406048981 */ /* 0x000f28000c2e1900 */
[----:B------:R-:W5:Y:S04]  /*0190*/  @!P0 LDG.E.EL R0, desc[UR4][R6.64] ;  /* 0x0000000406008981 */ /* 0x000f68000c2e1900 */
[----:B------:R-:W5:Y:S04]  /*01a0*/  @!P0 LDG.E.EL R14, desc[UR4][R8.64+0x8] ;  /* 0x00000804080e8981 */ /* 0x000f68000c2e1900 */
[----:B------:R-:W5:Y:S04]  /*01b0*/  @!P0 LDG.E.EL R10, desc[UR4][R6.64+0x8] ;  /* 0x00000804060a8981 */ /* 0x000f68000c2e1900 */
[----:B------:R-:W5:Y:S04]  /*01c0*/  @!P0 LDG.E.EL R15, desc[UR4][R8.64+0xc] ;  /* 0x00000c04080f8981 */ /* 0x000f68000c2e1900 */
[----:B------:R-:W5:Y:S01]  /*01d0*/  @!P0 LDG.E.EL R11, desc[UR4][R6.64+0xc] ;  /* 0x00000c04060b8981 */ /* 0x000f62000c2e1900 */
[----:B-1----:R-:W-:-:S04]  /*01e0*/  IMAD.WIDE R2, R5, 0x4, R2 ;  /* 0x0000000405027825 */ /* 0x002fc800078e0202 */
[----:B--2---:R-:W-:-:S04]  /*01f0*/  FMUL R13, R13, R13 ;  /* 0x0000000d0d0d7220 */ /* 0x004fc80000400000 */
[----:B---3--:R-:W-:Y:S01]  /*0200*/  FFMA R13, R12, R12, R13 ;  /* 0x0000000c0c0d7223 */ /* 0x008fe2000000000d */
[----:B----4-:R-:W-:-:S04]  /*0210*/  FMUL R17, R4, R4 ;  /* 0x0000000404117220 */ /* 0x010fc80000400000 */
[----:B-----5:R-:W-:Y:S01]  /*0220*/  FFMA R17, R0, R0, R17 ;  /* 0x0000000000117223 */ /* 0x020fe20000000011 */
[----:B------:R-:W-:-:S03]  /*0230*/  FFMA R14, R14, R14, R13 ;  /* 0x0000000e0e0e7223 */ /* 0x000fc6000000000d */
[----:B------:R-:W-:Y:S01]  /*0240*/  FFMA R10, R10, R10, R17 ;  /* 0x0000000a0a0a7223 */ /* 0x000fe20000000011 */
[----:B------:R-:W-:-:S03]  /*0250*/  FFMA R15, R15, R15, R14 ;  /* 0x0000000f0f0f7223 */ /* 0x000fc6000000000e */
[----:B------:R-:W-:-:S04]  /*0260*/  FFMA R10, R11, R11, R10 ;  /* 0x0000000b0b0a7223 */ /* 0x000fc8000000000a */
[----:B------:R-:W-:Y:S01]  /*0270*/  FADD R15, R10, R15 ;  /* 0x0000000f0a0f7221 */ /* 0x000fe20000000000 */
[----:B------:R-:W-:Y:S06]  /*0280*/  @P0 EXIT ;  /* 0x000000000000094d */ /* 0x000fec0003800000 */
[----:B------:R-:W-:Y:S01]  /*0290*/  STG.E desc[UR4][R2.64], R15 ;  /* 0x0000000f02007986 */ /* 0x000fe2000c101904 */
[----:B------:R-:W-:Y:S05]  /*02a0*/  EXIT ;  /* 0x000000000000794d */ /* 0x000fea0003800000 */
.L_x_0:
[----:B------:R-:W-:-:S00]  /*02b0*/  BRA `(.L_x_0) ;  /* 0xfffffffc00fc7947 */ /* 0x000fc0000383ffff */
[----:B------:R-:W-:-:S00]  /*02c0*/  NOP ;  /* 0x0000000000007918 */ /* 0x000fc00000000000 */
        /* <DEDUP_REMOVED lines=11> */
.L_x_1:


//--------------------- .nv.constant0.triton_poi_fused_add_pow_sum_0 --------------------------
	.section	.nv.constant0.triton_poi_fused_add_pow_sum_0,"a",@progbits
	.sectionflags	@""
	.align	4
.nv.constant0.triton_poi_fused_add_pow_sum_0:
	.zero		556
